//
// Generated by NVIDIA NVVM Compiler
//
// Compiler Build ID: CL-36424714
// Cuda compilation tools, release 13.0, V13.0.88
// Based on NVVM 20.0.0
//

.version 9.0
.target sm_100
.address_size 64

	// .globl	_Z9sumMatrixPfS_S_ii

.visible .entry _Z9sumMatrixPfS_S_ii(
	.param .u64 .ptr .align 1 _Z9sumMatrixPfS_S_ii_param_0,
	.param .u64 .ptr .align 1 _Z9sumMatrixPfS_S_ii_param_1,
	.param .u64 .ptr .align 1 _Z9sumMatrixPfS_S_ii_param_2,
	.param .u32 _Z9sumMatrixPfS_S_ii_param_3,
	.param .u32 _Z9sumMatrixPfS_S_ii_param_4
)
{
	.reg .pred 	%p<4>;
	.reg .b32 	%r<14>;
	.reg .b32 	%f<4>;
	.reg .b64 	%rd<11>;

	ld.param.u64 	%rd1, [_Z9sumMatrixPfS_S_ii_param_0];
	ld.param.u64 	%rd2, [_Z9sumMatrixPfS_S_ii_param_1];
	ld.param.u64 	%rd3, [_Z9sumMatrixPfS_S_ii_param_2];
	ld.param.u32 	%r2, [_Z9sumMatrixPfS_S_ii_param_3];
	ld.param.u32 	%r3, [_Z9sumMatrixPfS_S_ii_param_4];
	mov.u32 	%r5, %tid.x;
	mov.u32 	%r6, %ctaid.x;
	mov.u32 	%r7, %ntid.x;
	mad.lo.s32 	%r8, %r6, %r7, %r5;
	mov.u32 	%r9, %tid.y;
	mov.u32 	%r10, %ctaid.y;
	mov.u32 	%r11, %ntid.y;
	mad.lo.s32 	%r12, %r10, %r11, %r9;
	mad.lo.s32 	%r1, %r2, %r12, %r8;
	setp.ge.u32 	%p1, %r8, %r2;
	setp.ge.u32 	%p2, %r12, %r3;
	or.pred  	%p3, %p1, %p2;
	@%p3 bra 	$L__BB0_2;
	cvta.to.global.u64 	%rd4, %rd1;
	cvta.to.global.u64 	%rd5, %rd2;
	cvta.to.global.u64 	%rd6, %rd3;
	mul.wide.u32 	%rd7, %r1, 4;
	add.s64 	%rd8, %rd4, %rd7;
	ld.global.f32 	%f1, [%rd8];
	add.s64 	%rd9, %rd5, %rd7;
	ld.global.f32 	%f2, [%rd9];
	add.f32 	%f3, %f1, %f2;
	add.s64 	%rd10, %rd6, %rd7;
	st.global.f32 	[%rd10], %f3;
$L__BB0_2:
	ret;

}


// ===== COMPILED SASS (sm_100) =====

	.target	sm_100

	.elftype	@"ET_EXEC"


//--------------------- .note.nv.tkinfo           --------------------------
	.section	.note.nv.tkinfo,"",@"SHT_NOTE"
	.sectionflags	@"SHF_NOTE_NV_TKINFO"
	.tkinfo
        /*0018*/ 	.word	0x00000002
        /*0030*/ 	.string	""
        /*0030*/ 	.string	"ptxas"
        /*0030*/ 	.string	"Cuda compilation tools, release 13.0, V13.0.88"
        /*0030*/ 	.string	"Build cuda_13.0.r13.0/compiler.36424714_0"
        /*0030*/ 	.string	"-arch sm_100 -m 64 "



//--------------------- .note.nv.cuinfo           --------------------------
	.section	.note.nv.cuinfo,"",@"SHT_NOTE"
	.sectionflags	@"SHF_NOTE_NV_CUINFO"
        /*0018*/ 	.short	0x0002
        /*001a*/ 	.short	0x0064
        /*001c*/ 	.short	0x0082
	.zero		2


//--------------------- .nv.info                  --------------------------
	.section	.nv.info,"",@"SHT_CUDA_INFO"
	.align	4


	//----- nvinfo : EIATTR_REGCOUNT
	.align		4
        /*0000*/ 	.byte	0x04, 0x2f
        /*0002*/ 	.short	(.L_1 - .L_0)
	.align		4
.L_0:
        /*0004*/ 	.word	index@(_Z9sumMatrixPfS_S_ii)
        /*0008*/ 	.word	0x0000000c


	//----- nvinfo : EIATTR_FRAME_SIZE
	.align		4
.L_1:
        /*000c*/ 	.byte	0x04, 0x11
        /*000e*/ 	.short	(.L_3 - .L_2)
	.align		4
.L_2:
        /*0010*/ 	.word	index@(_Z9sumMatrixPfS_S_ii)
        /*0014*/ 	.word	0x00000000


	//----- nvinfo : EIATTR_MIN_STACK_SIZE
	.align		4
.L_3:
        /*0018*/ 	.byte	0x04, 0x12
        /*001a*/ 	.short	(.L_5 - .L_4)
	.align		4
.L_4:
        /*001c*/ 	.word	index@(_Z9sumMatrixPfS_S_ii)
        /*0020*/ 	.word	0x00000000
.L_5:


//--------------------- .nv.compat                --------------------------
	.section	.nv.compat,"",@"SHT_CUDA_COMPAT_INFO"
	.align	4
        /*0000*/ 	.byte	0x02, 0x09, 0x00, 0x00, 0x02, 0x02, 0x01, 0x00, 0x02, 0x05, 0x05, 0x00, 0x03, 0x07, 0x01, 0x01
        /*0010*/ 	.byte	0x02, 0x03, 0x00, 0x00, 0x02, 0x06, 0x01, 0x00, 0x04, 0x0b, 0x08, 0x00, 0x09, 0x00, 0x00, 0x00
        /*0020*/ 	.byte	0x00, 0x00, 0x00, 0x00


//--------------------- .nv.info._Z9sumMatrixPfS_S_ii --------------------------
	.section	.nv.info._Z9sumMatrixPfS_S_ii,"",@"SHT_CUDA_INFO"
	.sectionflags	@""
	.align	4


	//----- nvinfo : EIATTR_CUDA_API_VERSION
	.align		4
        /*0000*/ 	.byte	0x04, 0x37
        /*0002*/ 	.short	(.L_7 - .L_6)
.L_6:
        /*0004*/ 	.word	0x00000082


	//----- nvinfo : EIATTR_KPARAM_INFO
	.align		4
.L_7:
        /*0008*/ 	.byte	0x04, 0x17
        /*000a*/ 	.short	(.L_9 - .L_8)
.L_8:
        /*000c*/ 	.word	0x00000000
        /*0010*/ 	.short	0x0004
        /*0012*/ 	.short	0x001c
        /*0014*/ 	.byte	0x00, 0xf0, 0x11, 0x00


	//----- nvinfo : EIATTR_KPARAM_INFO
	.align		4
.L_9:
        /*0018*/ 	.byte	0x04, 0x17
        /*001a*/ 	.short	(.L_11 - .L_10)
.L_10:
        /*001c*/ 	.word	0x00000000
        /*0020*/ 	.short	0x0003
        /*0022*/ 	.short	0x0018
        /*0024*/ 	.byte	0x00, 0xf0, 0x11, 0x00


	//----- nvinfo : EIATTR_KPARAM_INFO
	.align		4
.L_11:
        /*0028*/ 	.byte	0x04, 0x17
        /*002a*/ 	.short	(.L_13 - .L_12)
.L_12:
        /*002c*/ 	.word	0x00000000
        /*0030*/ 	.short	0x0002
        /*0032*/ 	.short	0x0010
        /*0034*/ 	.byte	0x00, 0xf5, 0x21, 0x00


	//----- nvinfo : EIATTR_KPARAM_INFO
	.align		4
.L_13:
        /*0038*/ 	.byte	0x04, 0x17
        /*003a*/ 	.short	(.L_15 - .L_14)
.L_14:
        /*003c*/ 	.word	0x00000000
        /*0040*/ 	.short	0x0001
        /*0042*/ 	.short	0x0008
        /*0044*/ 	.byte	0x00, 0xf5, 0x21, 0x00


	//----- nvinfo : EIATTR_KPARAM_INFO
	.align		4
.L_15:
        /*0048*/ 	.byte	0x04, 0x17
        /*004a*/ 	.short	(.L_17 - .L_16)
.L_16:
        /*004c*/ 	.word	0x00000000
        /*0050*/ 	.short	0x0000
        /*0052*/ 	.short	0x0000
        /*0054*/ 	.byte	0x00, 0xf5, 0x21, 0x00


	//----- nvinfo : EIATTR_SPARSE_MMA_MASK
	.align		4
.L_17:
        /*0058*/ 	.byte	0x03, 0x50
        /*005a*/ 	.short	0x0000


	//----- nvinfo : EIATTR_MAXREG_COUNT
	.align		4
        /*005c*/ 	.byte	0x03, 0x1b
        /*005e*/ 	.short	0x00ff


	//----- nvinfo : EIATTR_MERCURY_ISA_VERSION
	.align		4
        /*0060*/ 	.byte	0x03, 0x5f
        /*0062*/ 	.short	0x0101


	//----- nvinfo : EIATTR_VRC_CTA_INIT_COUNT
	.align		4
        /*0064*/ 	.byte	0x02, 0x4a
	.zero		1
	.zero		1


	//----- nvinfo : EIATTR_EXIT_INSTR_OFFSETS
	.align		4
        /*0068*/ 	.byte	0x04, 0x1c
        /*006a*/ 	.short	(.L_19 - .L_18)


	//   ....[0]....
.L_18:
        /*006c*/ 	.word	0x000000d0


	//   ....[1]....
        /*0070*/ 	.word	0x00000190


	//----- nvinfo : EIATTR_CBANK_PARAM_SIZE
	.align		4
.L_19:
        /*0074*/ 	.byte	0x03, 0x19
        /*0076*/ 	.short	0x0020


	//----- nvinfo : EIATTR_PARAM_CBANK
	.align		4
        /*0078*/ 	.byte	0x04, 0x0a
        /*007a*/ 	.short	(.L_21 - .L_20)
	.align		4
.L_20:
        /*007c*/ 	.word	index@(.nv.constant0._Z9sumMatrixPfS_S_ii)
        /*0080*/ 	.short	0x0380
        /*0082*/ 	.short	0x0020


	//----- nvinfo : EIATTR_SW_WAR
	.align		4
.L_21:
        /*0084*/ 	.byte	0x04, 0x36
        /*0086*/ 	.short	(.L_23 - .L_22)
.L_22:
        /*0088*/ 	.word	0x00000008
.L_23:


//--------------------- .nv.callgraph             --------------------------
	.section	.nv.callgraph,"",@"SHT_CUDA_CALLGRAPH"
	.align	4
	.sectionentsize	8
	.align		4
        /*0000*/ 	.word	0x00000000
	.align		4
        /*0004*/ 	.word	0xffffffff
	.align		4
        /*0008*/ 	.word	0x00000000
	.align		4
        /*000c*/ 	.word	0xfffffffe
	.align		4
        /*0010*/ 	.word	0x00000000
	.align		4
        /*0014*/ 	.word	0xfffffffd
	.align		4
        /*0018*/ 	.word	0x00000000
	.align		4
        /*001c*/ 	.word	0xfffffffc


//--------------------- .text._Z9sumMatrixPfS_S_ii --------------------------
	.section	.text._Z9sumMatrixPfS_S_ii,"ax",@progbits
	.align	128
        .global         _Z9sumMatrixPfS_S_ii
        .type           _Z9sumMatrixPfS_S_ii,@function
        .size           _Z9sumMatrixPfS_S_ii,(.L_x_1 - _Z9sumMatrixPfS_S_ii)
        .other          _Z9sumMatrixPfS_S_ii,@"STO_CUDA_ENTRY STV_DEFAULT"
_Z9sumMatrixPfS_S_ii:
.text._Z9sumMatrixPfS_S_ii:
[----:B------:R-:W-:Y:S01]  /*0000*/  LDC R1, c[0x0][0x37c] ;  /* 0x0000df00ff017b82 */ /* 0x000fe20000000800 */
[----:B------:R-:W0:Y:S07]  /*0010*/  S2R R3, SR_TID.Y ;  /* 0x0000000000037919 */ /* 0x000e2e0000002200 */
[----:B------:R-:W1:Y:S01]  /*0020*/  LDC R5, c[0x0][0x360] ;  /* 0x0000d800ff057b82 */ /* 0x000e620000000800 */
[----:B------:R-:W2:Y:S01]  /*0030*/  LDCU.64 UR6, c[0x0][0x398] ;  /* 0x00007300ff0677ac */ /* 0x000ea20008000a00 */
[----:B------:R-:W1:Y:S06]  /*0040*/  S2R R0, SR_TID.X ;  /* 0x0000000000007919 */ /* 0x000e6c0000002100 */
[----:B------:R-:W0:Y:S08]  /*0050*/  S2UR UR5, SR_CTAID.Y ;  /* 0x00000000000579c3 */ /* 0x000e300000002600 */
[----:B------:R-:W0:Y:S08]  /*0060*/  LDC R2, c[0x0][0x364] ;  /* 0x0000d900ff027b82 */ /* 0x000e300000000800 */
[----:B------:R-:W1:Y:S01]  /*0070*/  S2UR UR4, SR_CTAID.X ;  /* 0x00000000000479c3 */ /* 0x000e620000002500 */
[----:B0-----:R-:W-:-:S05]  /*0080*/  IMAD R3, R2, UR5, R3 ;  /* 0x0000000502037c24 */ /* 0x001fca000f8e0203 */
[----:B--2---:R-:W-:Y:S01]  /*0090*/  ISETP.GE.U32.AND P0, PT, R3, UR7, PT ;  /* 0x0000000703007c0c */ /* 0x004fe2000bf06070 */
[----:B-1----:R-:W-:-:S04]  /*00a0*/  IMAD R0, R5, UR4, R0 ;  /* 0x0000000405007c24 */ /* 0x002fc8000f8e0200 */
[----:B------:R-:W-:Y:S01]  /*00b0*/  IMAD R9, R3, UR6, R0 ;  /* 0x0000000603097c24 */ /* 0x000fe2000f8e0200 */
[----:B------:R-:W-:-:S13]  /*00c0*/  ISETP.GE.U32.OR P0, PT, R0, UR6, P0 ;  /* 0x0000000600007c0c */ /* 0x000fda0008706470 */
[----:B------:R-:W-:Y:S05]  /*00d0*/  @P0 EXIT ;  /* 0x000000000000094d */ /* 0x000fea0003800000 */
[----:B------:R-:W0:Y:S01]  /*00e0*/  LDC.64 R2, c[0x0][0x380] ;  /* 0x0000e000ff027b82 */ /* 0x000e220000000a00 */
[----:B------:R-:W1:Y:S07]  /*00f0*/  LDCU.64 UR4, c[0x0][0x358] ;  /* 0x00006b00ff0477ac */ /* 0x000e6e0008000a00 */
[----:B------:R-:W2:Y:S08]  /*0100*/  LDC.64 R4, c[0x0][0x388] ;  /* 0x0000e200ff047b82 */ /* 0x000eb00000000a00 */
[----:B------:R-:W3:Y:S01]  /*0110*/  LDC.64 R6, c[0x0][0x390] ;  /* 0x0000e400ff067b82 */ /* 0x000ee20000000a00 */
[----:B0-----:R-:W-:-:S06]  /*0120*/  IMAD.WIDE.U32 R2, R9, 0x4, R2 ;  /* 0x0000000409027825 */ /* 0x001fcc00078e0002 */
[----:B-1----:R-:W4:Y:S01]  /*0130*/  LDG.E R2, desc[UR4][R2.64] ;  /* 0x0000000402027981 */ /* 0x002f22000c1e1900 */
[----:B--2---:R-:W-:-:S06]  /*0140*/  IMAD.WIDE.U32 R4, R9, 0x4, R4 ;  /* 0x0000000409047825 */ /* 0x004fcc00078e0004 */
[----:B------:R-:W4:Y:S01]  /*0150*/  LDG.E R5, desc[UR4][R4.64] ;  /* 0x0000000404057981 */ /* 0x000f22000c1e1900 */
[----:B---3--:R-:W-:-:S04]  /*0160*/  IMAD.WIDE.U32 R6, R9, 0x4, R6 ;  /* 0x0000000409067825 */ /* 0x008fc800078e0006 */
[----:B----4-:R-:W-:-:S05]  /*0170*/  FADD R9, R2, R5 ;  /* 0x0000000502097221 */ /* 0x010fca0000000000 */
[----:B------:R-:W-:Y:S01]  /*0180*/  STG.E desc[UR4][R6.64], R9 ;  /* 0x0000000906007986 */ /* 0x000fe2000c101904 */
[----:B------:R-:W-:Y:S05]  /*0190*/  EXIT ;  /* 0x000000000000794d */ /* 0x000fea0003800000 */
.L_x_0:
[----:B------:R-:W-:-:S00]  /*01a0*/  BRA `(.L_x_0) ;  /* 0xfffffffc00fc7947 */ /* 0x000fc0000383ffff */
[----:B------:R-:W-:-:S00]  /*01b0*/  NOP ;  /* 0x0000000000007918 */ /* 0x000fc00000000000 */
        /* <DEDUP_REMOVED lines=12> */
.L_x_1:


//--------------------- .nv.shared.reserved.0     --------------------------
	.section	.nv.shared.reserved.0,"aw",@nobits
	.weak		__nv_reservedSMEM_offset_0_alias
	.size		__nv_reservedSMEM_offset_0_alias, 0, 64
	.other		__nv_reservedSMEM_offset_0_alias,@"STO_CUDA_RESERVED_SHARED STV_DEFAULT"
__nv_reservedSMEM_offset_0_alias:
	.zero		0
	.zero		64


//--------------------- .nv.constant0._Z9sumMatrixPfS_S_ii --------------------------
	.section	.nv.constant0._Z9sumMatrixPfS_S_ii,"a",@progbits
	.sectionflags	@""
	.align	4
.nv.constant0._Z9sumMatrixPfS_S_ii:
	.zero		928


//--------------------- SYMBOLS --------------------------

	.type		.nv.reservedSmem.offset0,@object
	.size		.nv.reservedSmem.offset0,0x4
